//
// Generated by NVIDIA NVVM Compiler
//
// Compiler Build ID: CL-36424714
// Cuda compilation tools, release 13.0, V13.0.88
// Based on NVVM 20.0.0
//

.version 9.0
.target sm_100
.address_size 64

	// .globl	composite_frame_kernel

.visible .entry composite_frame_kernel(
	.param .u64 .ptr .align 1 composite_frame_kernel_param_0,
	.param .u64 .ptr .align 1 composite_frame_kernel_param_1,
	.param .u64 .ptr .align 1 composite_frame_kernel_param_2,
	.param .u64 .ptr .align 1 composite_frame_kernel_param_3,
	.param .u64 .ptr .align 1 composite_frame_kernel_param_4,
	.param .u32 composite_frame_kernel_param_5,
	.param .u32 composite_frame_kernel_param_6,
	.param .f32 composite_frame_kernel_param_7
)
{
	.reg .pred 	%p<8>;
	.reg .b16 	%rs<17>;
	.reg .b32 	%r<18>;
	.reg .b32 	%f<19>;
	.reg .b64 	%rd<25>;

	ld.param.u64 	%rd6, [composite_frame_kernel_param_0];
	ld.param.u64 	%rd3, [composite_frame_kernel_param_1];
	ld.param.u64 	%rd4, [composite_frame_kernel_param_2];
	ld.param.u64 	%rd5, [composite_frame_kernel_param_3];
	ld.param.u64 	%rd7, [composite_frame_kernel_param_4];
	ld.param.u32 	%r5, [composite_frame_kernel_param_5];
	ld.param.u32 	%r6, [composite_frame_kernel_param_6];
	ld.param.f32 	%f2, [composite_frame_kernel_param_7];
	cvta.to.global.u64 	%rd1, %rd7;
	cvta.to.global.u64 	%rd2, %rd6;
	mov.u32 	%r8, %ctaid.x;
	mov.u32 	%r9, %ntid.x;
	mov.u32 	%r10, %tid.x;
	mad.lo.s32 	%r1, %r8, %r9, %r10;
	mov.u32 	%r11, %ctaid.y;
	mov.u32 	%r12, %ntid.y;
	mov.u32 	%r13, %tid.y;
	mad.lo.s32 	%r14, %r11, %r12, %r13;
	setp.ge.s32 	%p1, %r1, %r5;
	setp.ge.s32 	%p2, %r14, %r6;
	or.pred  	%p3, %p1, %p2;
	@%p3 bra 	$L__BB0_6;
	cvta.to.global.u64 	%rd8, %rd4;
	mad.lo.s32 	%r3, %r5, %r14, %r1;
	shl.b32 	%r4, %r3, 2;
	mul.wide.s32 	%rd9, %r3, 4;
	add.s64 	%rd10, %rd8, %rd9;
	ld.global.f32 	%f3, [%rd10];
	setp.geu.f32 	%p4, %f2, %f3;
	setp.gtu.f32 	%p5, %f3, 0f00000000;
	and.pred  	%p6, %p4, %p5;
	@%p6 bra 	$L__BB0_5;
	cvt.s64.s32 	%rd14, %r3;
	cvta.to.global.u64 	%rd15, %rd5;
	add.s64 	%rd16, %rd15, %rd14;
	ld.global.u8 	%rs5, [%rd16];
	cvt.rn.f32.u16 	%f4, %rs5;
	div.rn.f32 	%f1, %f4, 0f437F0000;
	setp.leu.f32 	%p7, %f1, 0f00000000;
	@%p7 bra 	$L__BB0_4;
	mov.f32 	%f5, 0f3F800000;
	sub.f32 	%f6, %f5, %f1;
	cvt.s64.s32 	%rd20, %r4;
	cvta.to.global.u64 	%rd21, %rd3;
	add.s64 	%rd22, %rd21, %rd20;
	ld.global.u8 	%rs10, [%rd22];
	cvt.rn.f32.u16 	%f7, %rs10;
	add.s64 	%rd23, %rd2, %rd20;
	ld.global.u8 	%rs11, [%rd23];
	cvt.rn.f32.u16 	%f8, %rs11;
	mul.f32 	%f9, %f6, %f8;
	fma.rn.f32 	%f10, %f1, %f7, %f9;
	cvt.rzi.u32.f32 	%r15, %f10;
	add.s64 	%rd24, %rd1, %rd20;
	st.global.u8 	[%rd24], %r15;
	ld.global.u8 	%rs12, [%rd22+1];
	cvt.rn.f32.u16 	%f11, %rs12;
	ld.global.u8 	%rs13, [%rd23+1];
	cvt.rn.f32.u16 	%f12, %rs13;
	mul.f32 	%f13, %f6, %f12;
	fma.rn.f32 	%f14, %f1, %f11, %f13;
	cvt.rzi.u32.f32 	%r16, %f14;
	st.global.u8 	[%rd24+1], %r16;
	ld.global.u8 	%rs14, [%rd22+2];
	cvt.rn.f32.u16 	%f15, %rs14;
	ld.global.u8 	%rs15, [%rd23+2];
	cvt.rn.f32.u16 	%f16, %rs15;
	mul.f32 	%f17, %f6, %f16;
	fma.rn.f32 	%f18, %f1, %f15, %f17;
	cvt.rzi.u32.f32 	%r17, %f18;
	st.global.u8 	[%rd24+2], %r17;
	ld.global.u8 	%rs16, [%rd23+3];
	st.global.u8 	[%rd24+3], %rs16;
	bra.uni 	$L__BB0_6;
$L__BB0_4:
	cvt.s64.s32 	%rd17, %r4;
	add.s64 	%rd18, %rd2, %rd17;
	ld.global.u8 	%rs6, [%rd18];
	add.s64 	%rd19, %rd1, %rd17;
	st.global.u8 	[%rd19], %rs6;
	ld.global.u8 	%rs7, [%rd18+1];
	st.global.u8 	[%rd19+1], %rs7;
	ld.global.u8 	%rs8, [%rd18+2];
	st.global.u8 	[%rd19+2], %rs8;
	ld.global.u8 	%rs9, [%rd18+3];
	st.global.u8 	[%rd19+3], %rs9;
	bra.uni 	$L__BB0_6;
$L__BB0_5:
	cvt.s64.s32 	%rd11, %r4;
	add.s64 	%rd12, %rd2, %rd11;
	ld.global.u8 	%rs1, [%rd12];
	add.s64 	%rd13, %rd1, %rd11;
	st.global.u8 	[%rd13], %rs1;
	ld.global.u8 	%rs2, [%rd12+1];
	st.global.u8 	[%rd13+1], %rs2;
	ld.global.u8 	%rs3, [%rd12+2];
	st.global.u8 	[%rd13+2], %rs3;
	ld.global.u8 	%rs4, [%rd12+3];
	st.global.u8 	[%rd13+3], %rs4;
$L__BB0_6:
	ret;

}
	// .globl	perspective_correct_kernel
.visible .entry perspective_correct_kernel(
	.param .u64 .ptr .align 1 perspective_correct_kernel_param_0,
	.param .u64 .ptr .align 1 perspective_correct_kernel_param_1,
	.param .u64 .ptr .align 1 perspective_correct_kernel_param_2,
	.param .u32 perspective_correct_kernel_param_3,
	.param .u32 perspective_correct_kernel_param_4
)
{
	.reg .pred 	%p<4>;
	.reg .b16 	%rs<5>;
	.reg .b32 	%r<15>;
	.reg .b64 	%rd<8>;

	ld.param.u64 	%rd1, [perspective_correct_kernel_param_0];
	ld.param.u64 	%rd2, [perspective_correct_kernel_param_1];
	ld.param.u32 	%r3, [perspective_correct_kernel_param_3];
	ld.param.u32 	%r4, [perspective_correct_kernel_param_4];
	mov.u32 	%r6, %ctaid.x;
	mov.u32 	%r7, %ntid.x;
	mov.u32 	%r8, %tid.x;
	mad.lo.s32 	%r1, %r6, %r7, %r8;
	mov.u32 	%r9, %ctaid.y;
	mov.u32 	%r10, %ntid.y;
	mov.u32 	%r11, %tid.y;
	mad.lo.s32 	%r12, %r9, %r10, %r11;
	setp.ge.s32 	%p1, %r1, %r3;
	setp.ge.s32 	%p2, %r12, %r4;
	or.pred  	%p3, %p1, %p2;
	@%p3 bra 	$L__BB1_2;
	cvta.to.global.u64 	%rd3, %rd1;
	cvta.to.global.u64 	%rd4, %rd2;
	mad.lo.s32 	%r13, %r3, %r12, %r1;
	shl.b32 	%r14, %r13, 2;
	cvt.s64.s32 	%rd5, %r14;
	add.s64 	%rd6, %rd3, %rd5;
	ld.global.u8 	%rs1, [%rd6];
	add.s64 	%rd7, %rd4, %rd5;
	st.global.u8 	[%rd7], %rs1;
	ld.global.u8 	%rs2, [%rd6+1];
	st.global.u8 	[%rd7+1], %rs2;
	ld.global.u8 	%rs3, [%rd6+2];
	st.global.u8 	[%rd7+2], %rs3;
	ld.global.u8 	%rs4, [%rd6+3];
	st.global.u8 	[%rd7+3], %rs4;
$L__BB1_2:
	ret;

}
	// .globl	relight_kernel
.visible .entry relight_kernel(
	.param .u64 .ptr .align 1 relight_kernel_param_0,
	.param .u64 .ptr .align 1 relight_kernel_param_1,
	.param .u32 relight_kernel_param_2,
	.param .u32 relight_kernel_param_3
)
{


	ret;

}


// ===== COMPILED SASS (sm_100) =====

	.target	sm_100

	.elftype	@"ET_EXEC"


//--------------------- .note.nv.tkinfo           --------------------------
	.section	.note.nv.tkinfo,"",@"SHT_NOTE"
	.sectionflags	@"SHF_NOTE_NV_TKINFO"
	.tkinfo
        /*0018*/ 	.word	0x00000002
        /*0030*/ 	.string	""
        /*0030*/ 	.string	"ptxas"
        /*0030*/ 	.string	"Cuda compilation tools, release 13.0, V13.0.88"
        /*0030*/ 	.string	"Build cuda_13.0.r13.0/compiler.36424714_0"
        /*0030*/ 	.string	"-arch sm_100 -m 64 "



//--------------------- .note.nv.cuinfo           --------------------------
	.section	.note.nv.cuinfo,"",@"SHT_NOTE"
	.sectionflags	@"SHF_NOTE_NV_CUINFO"
        /*0018*/ 	.short	0x0002
        /*001a*/ 	.short	0x0064
        /*001c*/ 	.short	0x0082
	.zero		2


//--------------------- .nv.info                  --------------------------
	.section	.nv.info,"",@"SHT_CUDA_INFO"
	.align	4


	//----- nvinfo : EIATTR_REGCOUNT
	.align		4
        /*0000*/ 	.byte	0x04, 0x2f
        /*0002*/ 	.short	(.L_1 - .L_0)
	.align		4
.L_0:
        /*0004*/ 	.word	index@(composite_frame_kernel)
        /*0008*/ 	.word	0x00000010


	//----- nvinfo : EIATTR_FRAME_SIZE
	.align		4
.L_1:
        /*000c*/ 	.byte	0x04, 0x11
        /*000e*/ 	.short	(.L_3 - .L_2)
	.align		4
.L_2:
        /*0010*/ 	.word	index@($__internal_0_$__cuda_sm3x_div_rn_noftz_f32_slowpath)
        /*0014*/ 	.word	0x00000000


	//----- nvinfo : EIATTR_FRAME_SIZE
	.align		4
.L_3:
        /*0018*/ 	.byte	0x04, 0x11
        /*001a*/ 	.short	(.L_5 - .L_4)
	.align		4
.L_4:
        /*001c*/ 	.word	index@(composite_frame_kernel)
        /*0020*/ 	.word	0x00000000


	//----- nvinfo : EIATTR_REGCOUNT
	.align		4
.L_5:
        /*0024*/ 	.byte	0x04, 0x2f
        /*0026*/ 	.short	(.L_7 - .L_6)
	.align		4
.L_6:
        /*0028*/ 	.word	index@(perspective_correct_kernel)
        /*002c*/ 	.word	0x00000010


	//----- nvinfo : EIATTR_FRAME_SIZE
	.align		4
.L_7:
        /*0030*/ 	.byte	0x04, 0x11
        /*0032*/ 	.short	(.L_9 - .L_8)
	.align		4
.L_8:
        /*0034*/ 	.word	index@(perspective_correct_kernel)
        /*0038*/ 	.word	0x00000000


	//----- nvinfo : EIATTR_REGCOUNT
	.align		4
.L_9:
        /*003c*/ 	.byte	0x04, 0x2f
        /*003e*/ 	.short	(.L_11 - .L_10)
	.align		4
.L_10:
        /*0040*/ 	.word	index@(relight_kernel)
        /*0044*/ 	.word	0x00000004


	//----- nvinfo : EIATTR_FRAME_SIZE
	.align		4
.L_11:
        /*0048*/ 	.byte	0x04, 0x11
        /*004a*/ 	.short	(.L_13 - .L_12)
	.align		4
.L_12:
        /*004c*/ 	.word	index@(relight_kernel)
        /*0050*/ 	.word	0x00000000


	//----- nvinfo : EIATTR_MIN_STACK_SIZE
	.align		4
.L_13:
        /*0054*/ 	.byte	0x04, 0x12
        /*0056*/ 	.short	(.L_15 - .L_14)
	.align		4
.L_14:
        /*0058*/ 	.word	index@(relight_kernel)
        /*005c*/ 	.word	0x00000000


	//----- nvinfo : EIATTR_MIN_STACK_SIZE
	.align		4
.L_15:
        /*0060*/ 	.byte	0x04, 0x12
        /*0062*/ 	.short	(.L_17 - .L_16)
	.align		4
.L_16:
        /*0064*/ 	.word	index@(perspective_correct_kernel)
        /*0068*/ 	.word	0x00000000


	//----- nvinfo : EIATTR_MIN_STACK_SIZE
	.align		4
.L_17:
        /*006c*/ 	.byte	0x04, 0x12
        /*006e*/ 	.short	(.L_19 - .L_18)
	.align		4
.L_18:
        /*0070*/ 	.word	index@(composite_frame_kernel)
        /*0074*/ 	.word	0x00000000
.L_19:


//--------------------- .nv.compat                --------------------------
	.section	.nv.compat,"",@"SHT_CUDA_COMPAT_INFO"
	.align	4
        /*0000*/ 	.byte	0x02, 0x09, 0x00, 0x00, 0x02, 0x02, 0x01, 0x00, 0x02, 0x05, 0x05, 0x00, 0x03, 0x07, 0x01, 0x01
        /*0010*/ 	.byte	0x02, 0x03, 0x00, 0x00, 0x02, 0x06, 0x01, 0x00, 0x04, 0x0b, 0x08, 0x00, 0x01, 0x00, 0x00, 0x00
        /*0020*/ 	.byte	0x00, 0x00, 0x00, 0x00


//--------------------- .nv.info.relight_kernel   --------------------------
	.section	.nv.info.relight_kernel,"",@"SHT_CUDA_INFO"
	.sectionflags	@""
	.align	4


	//----- nvinfo : EIATTR_CUDA_API_VERSION
	.align		4
        /*0000*/ 	.byte	0x04, 0x37
        /*0002*/ 	.short	(.L_21 - .L_20)
.L_20:
        /*0004*/ 	.word	0x00000082


	//----- nvinfo : EIATTR_KPARAM_INFO
	.align		4
.L_21:
        /*0008*/ 	.byte	0x04, 0x17
        /*000a*/ 	.short	(.L_23 - .L_22)
.L_22:
        /*000c*/ 	.word	0x00000000
        /*0010*/ 	.short	0x0003
        /*0012*/ 	.short	0x0014
        /*0014*/ 	.byte	0x00, 0xf0, 0x11, 0x00


	//----- nvinfo : EIATTR_KPARAM_INFO
	.align		4
.L_23:
        /*0018*/ 	.byte	0x04, 0x17
        /*001a*/ 	.short	(.L_25 - .L_24)
.L_24:
        /*001c*/ 	.word	0x00000000
        /*0020*/ 	.short	0x0002
        /*0022*/ 	.short	0x0010
        /*0024*/ 	.byte	0x00, 0xf0, 0x11, 0x00


	//----- nvinfo : EIATTR_KPARAM_INFO
	.align		4
.L_25:
        /*0028*/ 	.byte	0x04, 0x17
        /*002a*/ 	.short	(.L_27 - .L_26)
.L_26:
        /*002c*/ 	.word	0x00000000
        /*0030*/ 	.short	0x0001
        /*0032*/ 	.short	0x0008
        /*0034*/ 	.byte	0x00, 0xf5, 0x21, 0x00


	//----- nvinfo : EIATTR_KPARAM_INFO
	.align		4
.L_27:
        /*0038*/ 	.byte	0x04, 0x17
        /*003a*/ 	.short	(.L_29 - .L_28)
.L_28:
        /*003c*/ 	.word	0x00000000
        /*0040*/ 	.short	0x0000
        /*0042*/ 	.short	0x0000
        /*0044*/ 	.byte	0x00, 0xf5, 0x21, 0x00


	//----- nvinfo : EIATTR_SPARSE_MMA_MASK
	.align		4
.L_29:
        /*0048*/ 	.byte	0x03, 0x50
        /*004a*/ 	.short	0x0000


	//----- nvinfo : EIATTR_MAXREG_COUNT
	.align		4
        /*004c*/ 	.byte	0x03, 0x1b
        /*004e*/ 	.short	0x00ff


	//----- nvinfo : EIATTR_MERCURY_ISA_VERSION
	.align		4
        /*0050*/ 	.byte	0x03, 0x5f
        /*0052*/ 	.short	0x0101


	//----- nvinfo : EIATTR_VRC_CTA_INIT_COUNT
	.align		4
        /*0054*/ 	.byte	0x02, 0x4a
	.zero		1
	.zero		1


	//----- nvinfo : EIATTR_EXIT_INSTR_OFFSETS
	.align		4
        /*0058*/ 	.byte	0x04, 0x1c
        /*005a*/ 	.short	(.L_31 - .L_30)


	//   ....[0]....
.L_30:
        /*005c*/ 	.word	0x00000010


	//----- nvinfo : EIATTR_CBANK_PARAM_SIZE
	.align		4
.L_31:
        /*0060*/ 	.byte	0x03, 0x19
        /*0062*/ 	.short	0x0018


	//----- nvinfo : EIATTR_PARAM_CBANK
	.align		4
        /*0064*/ 	.byte	0x04, 0x0a
        /*0066*/ 	.short	(.L_33 - .L_32)
	.align		4
.L_32:
        /*0068*/ 	.word	index@(.nv.constant0.relight_kernel)
        /*006c*/ 	.short	0x0380
        /*006e*/ 	.short	0x0018


	//----- nvinfo : EIATTR_SW_WAR
	.align		4
.L_33:
        /*0070*/ 	.byte	0x04, 0x36
        /*0072*/ 	.short	(.L_35 - .L_34)
.L_34:
        /*0074*/ 	.word	0x00000008
.L_35:


//--------------------- .nv.info.perspective_correct_kernel --------------------------
	.section	.nv.info.perspective_correct_kernel,"",@"SHT_CUDA_INFO"
	.sectionflags	@""
	.align	4


	//----- nvinfo : EIATTR_CUDA_API_VERSION
	.align		4
        /*0000*/ 	.byte	0x04, 0x37
        /*0002*/ 	.short	(.L_37 - .L_36)
.L_36:
        /*0004*/ 	.word	0x00000082


	//----- nvinfo : EIATTR_KPARAM_INFO
	.align		4
.L_37:
        /*0008*/ 	.byte	0x04, 0x17
        /*000a*/ 	.short	(.L_39 - .L_38)
.L_38:
        /*000c*/ 	.word	0x00000000
        /*0010*/ 	.short	0x0004
        /*0012*/ 	.short	0x001c
        /*0014*/ 	.byte	0x00, 0xf0, 0x11, 0x00


	//----- nvinfo : EIATTR_KPARAM_INFO
	.align		4
.L_39:
        /*0018*/ 	.byte	0x04, 0x17
        /*001a*/ 	.short	(.L_41 - .L_40)
.L_40:
        /*001c*/ 	.word	0x00000000
        /*0020*/ 	.short	0x0003
        /*0022*/ 	.short	0x0018
        /*0024*/ 	.byte	0x00, 0xf0, 0x11, 0x00


	//----- nvinfo : EIATTR_KPARAM_INFO
	.align		4
.L_41:
        /*0028*/ 	.byte	0x04, 0x17
        /*002a*/ 	.short	(.L_43 - .L_42)
.L_42:
        /*002c*/ 	.word	0x00000000
        /*0030*/ 	.short	0x0002
        /*0032*/ 	.short	0x0010
        /*0034*/ 	.byte	0x00, 0xf5, 0x21, 0x00


	//----- nvinfo : EIATTR_KPARAM_INFO
	.align		4
.L_43:
        /*0038*/ 	.byte	0x04, 0x17
        /*003a*/ 	.short	(.L_45 - .L_44)
.L_44:
        /*003c*/ 	.word	0x00000000
        /*0040*/ 	.short	0x0001
        /*0042*/ 	.short	0x0008
        /*0044*/ 	.byte	0x00, 0xf5, 0x21, 0x00


	//----- nvinfo : EIATTR_KPARAM_INFO
	.align		4
.L_45:
        /*0048*/ 	.byte	0x04, 0x17
        /*004a*/ 	.short	(.L_47 - .L_46)
.L_46:
        /*004c*/ 	.word	0x00000000
        /*0050*/ 	.short	0x0000
        /*0052*/ 	.short	0x0000
        /*0054*/ 	.byte	0x00, 0xf5, 0x21, 0x00


	//----- nvinfo : EIATTR_SPARSE_MMA_MASK
	.align		4
.L_47:
        /*0058*/ 	.byte	0x03, 0x50
        /*005a*/ 	.short	0x0000


	//----- nvinfo : EIATTR_MAXREG_COUNT
	.align		4
        /*005c*/ 	.byte	0x03, 0x1b
        /*005e*/ 	.short	0x00ff


	//----- nvinfo : EIATTR_MERCURY_ISA_VERSION
	.align		4
        /*0060*/ 	.byte	0x03, 0x5f
        /*0062*/ 	.short	0x0101


	//----- nvinfo : EIATTR_VRC_CTA_INIT_COUNT
	.align		4
        /*0064*/ 	.byte	0x02, 0x4a
	.zero		1
	.zero		1


	//----- nvinfo : EIATTR_EXIT_INSTR_OFFSETS
	.align		4
        /*0068*/ 	.byte	0x04, 0x1c
        /*006a*/ 	.short	(.L_49 - .L_48)


	//   ....[0]....
.L_48:
        /*006c*/ 	.word	0x000000c0


	//   ....[1]....
        /*0070*/ 	.word	0x000001e0


	//----- nvinfo : EIATTR_CBANK_PARAM_SIZE
	.align		4
.L_49:
        /*0074*/ 	.byte	0x03, 0x19
        /*0076*/ 	.short	0x0020


	//----- nvinfo : EIATTR_PARAM_CBANK
	.align		4
        /*0078*/ 	.byte	0x04, 0x0a
        /*007a*/ 	.short	(.L_51 - .L_50)
	.align		4
.L_50:
        /*007c*/ 	.word	index@(.nv.constant0.perspective_correct_kernel)
        /*0080*/ 	.short	0x0380
        /*0082*/ 	.short	0x0020


	//----- nvinfo : EIATTR_SW_WAR
	.align		4
.L_51:
        /*0084*/ 	.byte	0x04, 0x36
        /*0086*/ 	.short	(.L_53 - .L_52)
.L_52:
        /*0088*/ 	.word	0x00000008
.L_53:


//--------------------- .nv.info.composite_frame_kernel --------------------------
	.section	.nv.info.composite_frame_kernel,"",@"SHT_CUDA_INFO"
	.sectionflags	@""
	.align	4


	//----- nvinfo : EIATTR_CUDA_API_VERSION
	.align		4
        /*0000*/ 	.byte	0x04, 0x37
        /*0002*/ 	.short	(.L_55 - .L_54)
.L_54:
        /*0004*/ 	.word	0x00000082


	//----- nvinfo : EIATTR_KPARAM_INFO
	.align		4
.L_55:
        /*0008*/ 	.byte	0x04, 0x17
        /*000a*/ 	.short	(.L_57 - .L_56)
.L_56:
        /*000c*/ 	.word	0x00000000
        /*0010*/ 	.short	0x0007
        /*0012*/ 	.short	0x0030
        /*0014*/ 	.byte	0x00, 0xf0, 0x11, 0x00


	//----- nvinfo : EIATTR_KPARAM_INFO
	.align		4
.L_57:
        /*0018*/ 	.byte	0x04, 0x17
        /*001a*/ 	.short	(.L_59 - .L_58)
.L_58:
        /*001c*/ 	.word	0x00000000
        /*0020*/ 	.short	0x0006
        /*0022*/ 	.short	0x002c
        /*0024*/ 	.byte	0x00, 0xf0, 0x11, 0x00


	//----- nvinfo : EIATTR_KPARAM_INFO
	.align		4
.L_59:
        /*0028*/ 	.byte	0x04, 0x17
        /*002a*/ 	.short	(.L_61 - .L_60)
.L_60:
        /*002c*/ 	.word	0x00000000
        /*0030*/ 	.short	0x0005
        /*0032*/ 	.short	0x0028
        /*0034*/ 	.byte	0x00, 0xf0, 0x11, 0x00


	//----- nvinfo : EIATTR_KPARAM_INFO
	.align		4
.L_61:
        /*0038*/ 	.byte	0x04, 0x17
        /*003a*/ 	.short	(.L_63 - .L_62)
.L_62:
        /*003c*/ 	.word	0x00000000
        /*0040*/ 	.short	0x0004
        /*0042*/ 	.short	0x0020
        /*0044*/ 	.byte	0x00, 0xf5, 0x21, 0x00


	//----- nvinfo : EIATTR_KPARAM_INFO
	.align		4
.L_63:
        /*0048*/ 	.byte	0x04, 0x17
        /*004a*/ 	.short	(.L_65 - .L_64)
.L_64:
        /*004c*/ 	.word	0x00000000
        /*0050*/ 	.short	0x0003
        /*0052*/ 	.short	0x0018
        /*0054*/ 	.byte	0x00, 0xf5, 0x21, 0x00


	//----- nvinfo : EIATTR_KPARAM_INFO
	.align		4
.L_65:
        /*0058*/ 	.byte	0x04, 0x17
        /*005a*/ 	.short	(.L_67 - .L_66)
.L_66:
        /*005c*/ 	.word	0x00000000
        /*0060*/ 	.short	0x0002
        /*0062*/ 	.short	0x0010
        /*0064*/ 	.byte	0x00, 0xf5, 0x21, 0x00


	//----- nvinfo : EIATTR_KPARAM_INFO
	.align		4
.L_67:
        /*0068*/ 	.byte	0x04, 0x17
        /*006a*/ 	.short	(.L_69 - .L_68)
.L_68:
        /*006c*/ 	.word	0x00000000
        /*0070*/ 	.short	0x0001
        /*0072*/ 	.short	0x0008
        /*0074*/ 	.byte	0x00, 0xf5, 0x21, 0x00


	//----- nvinfo : EIATTR_KPARAM_INFO
	.align		4
.L_69:
        /*0078*/ 	.byte	0x04, 0x17
        /*007a*/ 	.short	(.L_71 - .L_70)
.L_70:
        /*007c*/ 	.word	0x00000000
        /*0080*/ 	.short	0x0000
        /*0082*/ 	.short	0x0000
        /*0084*/ 	.byte	0x00, 0xf5, 0x21, 0x00


	//----- nvinfo : EIATTR_SPARSE_MMA_MASK
	.align		4
.L_71:
        /*0088*/ 	.byte	0x03, 0x50
        /*008a*/ 	.short	0x0000


	//----- nvinfo : EIATTR_MAXREG_COUNT
	.align		4
        /*008c*/ 	.byte	0x03, 0x1b
        /*008e*/ 	.short	0x00ff


	//----- nvinfo : EIATTR_MERCURY_ISA_VERSION
	.align		4
        /*0090*/ 	.byte	0x03, 0x5f
        /*0092*/ 	.short	0x0101


	//----- nvinfo : EIATTR_VRC_CTA_INIT_COUNT
	.align		4
        /*0094*/ 	.byte	0x02, 0x4a
	.zero		1
	.zero		1


	//----- nvinfo : EIATTR_EXIT_INSTR_OFFSETS
	.align		4
        /*0098*/ 	.byte	0x04, 0x1c
        /*009a*/ 	.short	(.L_73 - .L_72)


	//   ....[0]....
.L_72:
        /*009c*/ 	.word	0x000000c0


	//   ....[1]....
        /*00a0*/ 	.word	0x000004f0


	//   ....[2]....
        /*00a4*/ 	.word	0x000005f0


	//   ....[3]....
        /*00a8*/ 	.word	0x000006f0


	//----- nvinfo : EIATTR_CRS_STACK_SIZE
	.align		4
.L_73:
        /*00ac*/ 	.byte	0x04, 0x1e
        /*00ae*/ 	.short	(.L_75 - .L_74)
.L_74:
        /*00b0*/ 	.word	0x00000000


	//----- nvinfo : EIATTR_CBANK_PARAM_SIZE
	.align		4
.L_75:
        /*00b4*/ 	.byte	0x03, 0x19
        /*00b6*/ 	.short	0x0034


	//----- nvinfo : EIATTR_PARAM_CBANK
	.align		4
        /*00b8*/ 	.byte	0x04, 0x0a
        /*00ba*/ 	.short	(.L_77 - .L_76)
	.align		4
.L_76:
        /*00bc*/ 	.word	index@(.nv.constant0.composite_frame_kernel)
        /*00c0*/ 	.short	0x0380
        /*00c2*/ 	.short	0x0034


	//----- nvinfo : EIATTR_SW_WAR
	.align		4
.L_77:
        /*00c4*/ 	.byte	0x04, 0x36
        /*00c6*/ 	.short	(.L_79 - .L_78)
.L_78:
        /*00c8*/ 	.word	0x00000008
.L_79:


//--------------------- .nv.callgraph             --------------------------
	.section	.nv.callgraph,"",@"SHT_CUDA_CALLGRAPH"
	.align	4
	.sectionentsize	8
	.align		4
        /*0000*/ 	.word	0x00000000
	.align		4
        /*0004*/ 	.word	0xffffffff
	.align		4
        /*0008*/ 	.word	0x00000000
	.align		4
        /*000c*/ 	.word	0xfffffffe
	.align		4
        /*0010*/ 	.word	0x00000000
	.align		4
        /*0014*/ 	.word	0xfffffffd
	.align		4
        /*0018*/ 	.word	0x00000000
	.align		4
        /*001c*/ 	.word	0xfffffffc


//--------------------- .text.relight_kernel      --------------------------
	.section	.text.relight_kernel,"ax",@progbits
	.align	128
        .global         relight_kernel
        .type           relight_kernel,@function
        .size           relight_kernel,(.L_x_20 - relight_kernel)
        .other          relight_kernel,@"STO_CUDA_ENTRY STV_DEFAULT"
relight_kernel:
.text.relight_kernel:
[----:B------:R-:W-:Y:S01]  /*0000*/  LDC R1, c[0x0][0x37c] ;  /* 0x0000df00ff017b82 */ /* 0x000fe20000000800 */
[----:B------:R-:W-:Y:S05]  /*0010*/  EXIT ;  /* 0x000000000000794d */ /* 0x000fea0003800000 */
.L_x_0:
[----:B------:R-:W-:-:S00]  /*0020*/  BRA `(.L_x_0) ;  /* 0xfffffffc00fc7947 */ /* 0x000fc0000383ffff */
[----:B------:R-:W-:-:S00]  /*0030*/  NOP ;  /* 0x0000000000007918 */ /* 0x000fc00000000000 */
        /* <DEDUP_REMOVED lines=12> */
.L_x_20:


//--------------------- .text.perspective_correct_kernel --------------------------
	.section	.text.perspective_correct_kernel,"ax",@progbits
	.align	128
        .global         perspective_correct_kernel
        .type           perspective_correct_kernel,@function
        .size           perspective_correct_kernel,(.L_x_21 - perspective_correct_kernel)
        .other          perspective_correct_kernel,@"STO_CUDA_ENTRY STV_DEFAULT"
perspective_correct_kernel:
.text.perspective_correct_kernel:
[----:B------:R-:W-:Y:S01]  /*0000*/  LDC R1, c[0x0][0x37c] ;  /* 0x0000df00ff017b82 */ /* 0x000fe20000000800 */
[----:B------:R-:W0:Y:S07]  /*0010*/  S2R R2, SR_TID.Y ;  /* 0x0000000000027919 */ /* 0x000e2e0000002200 */
[----:B------:R-:W1:Y:S01]  /*0020*/  LDC R0, c[0x0][0x360] ;  /* 0x0000d800ff007b82 */ /* 0x000e620000000800 */
[----:B------:R-:W2:Y:S01]  /*0030*/  LDCU.64 UR6, c[0x0][0x398] ;  /* 0x00007300ff0677ac */ /* 0x000ea20008000a00 */
[----:B------:R-:W1:Y:S06]  /*0040*/  S2R R5, SR_TID.X ;  /* 0x0000000000057919 */ /* 0x000e6c0000002100 */
[----:B------:R-:W0:Y:S08]  /*0050*/  S2UR UR5, SR_CTAID.Y ;  /* 0x00000000000579c3 */ /* 0x000e300000002600 */
[----:B------:R-:W0:Y:S08]  /*0060*/  LDC R3, c[0x0][0x364] ;  /* 0x0000d900ff037b82 */ /* 0x000e300000000800 */
[----:B------:R-:W1:Y:S01]  /*0070*/  S2UR UR4, SR_CTAID.X ;  /* 0x00000000000479c3 */ /* 0x000e620000002500 */
[----:B0-----:R-:W-:-:S05]  /*0080*/  IMAD R3, R3, UR5, R2 ;  /* 0x0000000503037c24 */ /* 0x001fca000f8e0202 */
[----:B--2---:R-:W-:Y:S01]  /*0090*/  ISETP.GE.AND P0, PT, R3, UR7, PT ;  /* 0x0000000703007c0c */ /* 0x004fe2000bf06270 */
[----:B-1----:R-:W-:-:S05]  /*00a0*/  IMAD R0, R0, UR4, R5 ;  /* 0x0000000400007c24 */ /* 0x002fca000f8e0205 */
[----:B------:R-:W-:-:S13]  /*00b0*/  ISETP.GE.OR P0, PT, R0, UR6, P0 ;  /* 0x0000000600007c0c */ /* 0x000fda0008706670 */
[----:B------:R-:W-:Y:S05]  /*00c0*/  @P0 EXIT ;  /* 0x000000000000094d */ /* 0x000fea0003800000 */
[----:B------:R-:W0:Y:S01]  /*00d0*/  LDCU.128 UR8, c[0x0][0x380] ;  /* 0x00007000ff0877ac */ /* 0x000e220008000c00 */
[----:B------:R-:W-:Y:S01]  /*00e0*/  IMAD R0, R3, UR6, R0 ;  /* 0x0000000603007c24 */ /* 0x000fe2000f8e0200 */
[----:B------:R-:W1:Y:S03]  /*00f0*/  LDCU.64 UR4, c[0x0][0x358] ;  /* 0x00006b00ff0477ac */ /* 0x000e660008000a00 */
[----:B------:R-:W-:-:S05]  /*0100*/  IMAD.SHL.U32 R0, R0, 0x4, RZ ;  /* 0x0000000400007824 */ /* 0x000fca00078e00ff */
[----:B------:R-:W-:Y:S02]  /*0110*/  SHF.R.S32.HI R5, RZ, 0x1f, R0 ;  /* 0x0000001fff057819 */ /* 0x000fe40000011400 */
[----:B0-----:R-:W-:-:S04]  /*0120*/  IADD3 R2, P0, PT, R0, UR8, RZ ;  /* 0x0000000800027c10 */ /* 0x001fc8000ff1e0ff */
[----:B------:R-:W-:-:S05]  /*0130*/  IADD3.X R3, PT, PT, R5, UR9, RZ, P0, !PT ;  /* 0x0000000905037c10 */ /* 0x000fca00087fe4ff */
[----:B-1----:R-:W2:Y:S01]  /*0140*/  LDG.E.U8 R7, desc[UR4][R2.64] ;  /* 0x0000000402077981 */ /* 0x002ea2000c1e1100 */
[----:B------:R-:W-:-:S04]  /*0150*/  IADD3 R4, P0, PT, R0, UR10, RZ ;  /* 0x0000000a00047c10 */ /* 0x000fc8000ff1e0ff */
[----:B------:R-:W-:-:S05]  /*0160*/  IADD3.X R5, PT, PT, R5, UR11, RZ, P0, !PT ;  /* 0x0000000b05057c10 */ /* 0x000fca00087fe4ff */
[----:B--2---:R-:W-:Y:S04]  /*0170*/  STG.E.U8 desc[UR4][R4.64], R7 ;  /* 0x0000000704007986 */ /* 0x004fe8000c101104 */
[----:B------:R-:W2:Y:S04]  /*0180*/  LDG.E.U8 R9, desc[UR4][R2.64+0x1] ;  /* 0x0000010402097981 */ /* 0x000ea8000c1e1100 */
[----:B--2---:R-:W-:Y:S04]  /*0190*/  STG.E.U8 desc[UR4][R4.64+0x1], R9 ;  /* 0x0000010904007986 */ /* 0x004fe8000c101104 */
[----:B------:R-:W2:Y:S04]  /*01a0*/  LDG.E.U8 R11, desc[UR4][R2.64+0x2] ;  /* 0x00000204020b7981 */ /* 0x000ea8000c1e1100 */
[----:B--2---:R-:W-:Y:S04]  /*01b0*/  STG.E.U8 desc[UR4][R4.64+0x2], R11 ;  /* 0x0000020b04007986 */ /* 0x004fe8000c101104 */
[----:B------:R-:W2:Y:S04]  /*01c0*/  LDG.E.U8 R13, desc[UR4][R2.64+0x3] ;  /* 0x00000304020d7981 */ /* 0x000ea8000c1e1100 */
[----:B--2---:R-:W-:Y:S01]  /*01d0*/  STG.E.U8 desc[UR4][R4.64+0x3], R13 ;  /* 0x0000030d04007986 */ /* 0x004fe2000c101104 */
[----:B------:R-:W-:Y:S05]  /*01e0*/  EXIT ;  /* 0x000000000000794d */ /* 0x000fea0003800000 */
.L_x_1:
        /* <DEDUP_REMOVED lines=9> */
.L_x_21:


//--------------------- .text.composite_frame_kernel --------------------------
	.section	.text.composite_frame_kernel,"ax",@progbits
	.align	128
        .global         composite_frame_kernel
        .type           composite_frame_kernel,@function
        .size           composite_frame_kernel,(.L_x_19 - composite_frame_kernel)
        .other          composite_frame_kernel,@"STO_CUDA_ENTRY STV_DEFAULT"
composite_frame_kernel:
.text.composite_frame_kernel:
        /* <DEDUP_REMOVED lines=13> */
[----:B------:R-:W0:Y:S01]  /*00d0*/  LDC.64 R4, c[0x0][0x390] ;  /* 0x0000e400ff047b82 */ /* 0x000e220000000a00 */
[----:B------:R-:W1:Y:S01]  /*00e0*/  LDCU.64 UR6, c[0x0][0x358] ;  /* 0x00006b00ff0677ac */ /* 0x000e620008000a00 */
[----:B------:R-:W-:Y:S01]  /*00f0*/  IMAD R3, R3, UR8, R0 ;  /* 0x0000000803037c24 */ /* 0x000fe2000f8e0200 */
[----:B------:R-:W2:Y:S03]  /*0100*/  LDCU UR4, c[0x0][0x3b0] ;  /* 0x00007600ff0477ac */ /* 0x000ea60008000800 */
[----:B0-----:R-:W-:-:S06]  /*0110*/  IMAD.WIDE R4, R3, 0x4, R4 ;  /* 0x0000000403047825 */ /* 0x001fcc00078e0204 */
[----:B-1----:R-:W3:Y:S01]  /*0120*/  LDG.E R4, desc[UR6][R4.64] ;  /* 0x0000000604047981 */ /* 0x002ee2000c1e1900 */
[----:B------:R-:W-:Y:S01]  /*0130*/  IMAD.SHL.U32 R2, R3, 0x4, RZ ;  /* 0x0000000403027824 */ /* 0x000fe200078e00ff */
[C---:B---3--:R-:W-:Y:S02]  /*0140*/  FSETP.GTU.AND P0, PT, R4.reuse, RZ, PT ;  /* 0x000000ff0400720b */ /* 0x048fe40003f0c000 */
[----:B--2---:R-:W-:-:S13]  /*0150*/  FSETP.LEU.AND P1, PT, R4, UR4, PT ;  /* 0x0000000404007c0b */ /* 0x004fda000bf2b000 */
[----:B------:R-:W-:Y:S05]  /*0160*/  @P0 BRA P1, `(.L_x_2) ;  /* 0x0000000400240947 */ /* 0x000fea0000800000 */
[----:B------:R-:W0:Y:S02]  /*0170*/  LDCU.64 UR4, c[0x0][0x398] ;  /* 0x00007300ff0477ac */ /* 0x000e240008000a00 */
[----:B0-----:R-:W-:-:S04]  /*0180*/  IADD3 R4, P0, PT, R3, UR4, RZ ;  /* 0x0000000403047c10 */ /* 0x001fc8000ff1e0ff */
[----:B------:R-:W-:-:S05]  /*0190*/  LEA.HI.X.SX32 R5, R3, UR5, 0x1, P0 ;  /* 0x0000000503057c11 */ /* 0x000fca00080f0eff */
[----:B------:R-:W2:Y:S01]  /*01a0*/  LDG.E.U8 R0, desc[UR6][R4.64] ;  /* 0x0000000604007981 */ /* 0x000ea2000c1e1100 */
[----:B------:R-:W-:Y:S01]  /*01b0*/  IMAD.MOV.U32 R6, RZ, RZ, 0x3b808081 ;  /* 0x3b808081ff067424 */ /* 0x000fe200078e00ff */
[----:B------:R-:W-:Y:S01]  /*01c0*/  BSSY.RECONVERGENT B1, `(.L_x_3) ;  /* 0x000000c000017945 */ /* 0x000fe20003800200 */
[----:B------:R-:W-:-:S04]  /*01d0*/  IMAD.MOV.U32 R3, RZ, RZ, 0x437f0000 ;  /* 0x437f0000ff037424 */ /* 0x000fc800078e00ff */
[----:B------:R-:W-:-:S04]  /*01e0*/  FFMA R3, R6, -R3, 1 ;  /* 0x3f80000006037423 */ /* 0x000fc80000000803 */
[----:B------:R-:W-:Y:S01]  /*01f0*/  FFMA R3, R3, R6, 0.0039215688593685626984 ;  /* 0x3b80808103037423 */ /* 0x000fe20000000006 */
[----:B--2---:R-:W-:-:S04]  /*0200*/  I2FP.F32.U32 R0, R0 ;  /* 0x0000000000007245 */ /* 0x004fc80000201000 */
[----:B------:R-:W0:Y:S01]  /*0210*/  FCHK P0, R0, 255 ;  /* 0x437f000000007902 */ /* 0x000e220000000000 */
[----:B------:R-:W-:-:S04]  /*0220*/  FFMA R8, R0, R3, RZ ;  /* 0x0000000300087223 */ /* 0x000fc800000000ff */
[----:B------:R-:W-:-:S04]  /*0230*/  FFMA R6, R8, -255, R0 ;  /* 0xc37f000008067823 */ /* 0x000fc80000000000 */
[----:B------:R-:W-:Y:S01]  /*0240*/  FFMA R8, R3, R6, R8 ;  /* 0x0000000603087223 */ /* 0x000fe20000000008 */
[----:B0-----:R-:W-:Y:S06]  /*0250*/  @!P0 BRA `(.L_x_4) ;  /* 0x0000000000088947 */ /* 0x001fec0003800000 */
[----:B------:R-:W-:-:S07]  /*0260*/  MOV R4, 0x280 ;  /* 0x0000028000047802 */ /* 0x000fce0000000f00 */
[----:B------:R-:W-:Y:S05]  /*0270*/  CALL.REL.NOINC `($__internal_0_$__cuda_sm3x_div_rn_noftz_f32_slowpath) ;  /* 0x0000000400207944 */ /* 0x000fea0003c00000 */
.L_x_4:
[----:B------:R-:W-:Y:S05]  /*0280*/  BSYNC.RECONVERGENT B1 ;  /* 0x0000000000017941 */ /* 0x000fea0003800200 */
.L_x_3:
[----:B------:R-:W-:-:S13]  /*0290*/  FSETP.GT.AND P0, PT, R8, RZ, PT ;  /* 0x000000ff0800720b */ /* 0x000fda0003f04000 */
[----:B------:R-:W-:Y:S05]  /*02a0*/  @!P0 BRA `(.L_x_5) ;  /* 0x0000000000948947 */ /* 0x000fea0003800000 */
[----:B------:R-:W0:Y:S01]  /*02b0*/  LDCU.128 UR8, c[0x0][0x380] ;  /* 0x00007000ff0877ac */ /* 0x000e220008000c00 */
[----:B------:R-:W-:Y:S01]  /*02c0*/  SHF.R.S32.HI R11, RZ, 0x1f, R2 ;  /* 0x0000001fff0b7819 */ /* 0x000fe20000011402 */
[----:B------:R-:W1:Y:S01]  /*02d0*/  LDCU.64 UR4, c[0x0][0x3a0] ;  /* 0x00007400ff0477ac */ /* 0x000e620008000a00 */
[C---:B0-----:R-:W-:Y:S02]  /*02e0*/  IADD3 R4, P1, PT, R2.reuse, UR8, RZ ;  /* 0x0000000802047c10 */ /* 0x041fe4000ff3e0ff */
[----:B------:R-:W-:Y:S02]  /*02f0*/  IADD3 R6, P0, PT, R2, UR10, RZ ;  /* 0x0000000a02067c10 */ /* 0x000fe4000ff1e0ff */
[C---:B------:R-:W-:Y:S02]  /*0300*/  IADD3.X R5, PT, PT, R11.reuse, UR9, RZ, P1, !PT ;  /* 0x000000090b057c10 */ /* 0x040fe40008ffe4ff */
[----:B------:R-:W-:-:S03]  /*0310*/  IADD3.X R7, PT, PT, R11, UR11, RZ, P0, !PT ;  /* 0x0000000b0b077c10 */ /* 0x000fc600087fe4ff */
[----:B------:R-:W2:Y:S04]  /*0320*/  LDG.E.U8 R0, desc[UR6][R4.64] ;  /* 0x0000000604007981 */ /* 0x000ea8000c1e1100 */
[----:B------:R-:W3:Y:S01]  /*0330*/  LDG.E.U8 R3, desc[UR6][R6.64] ;  /* 0x0000000606037981 */ /* 0x000ee2000c1e1100 */
[----:B-1----:R-:W-:Y:S02]  /*0340*/  IADD3 R2, P0, PT, R2, UR4, RZ ;  /* 0x0000000402027c10 */ /* 0x002fe4000ff1e0ff */
[----:B--2---:R-:W-:Y:S01]  /*0350*/  I2FP.F32.U32 R9, R0 ;  /* 0x0000000000097245 */ /* 0x004fe20000201000 */
[----:B------:R-:W-:Y:S01]  /*0360*/  FADD R0, -R8, 1 ;  /* 0x3f80000008007421 */ /* 0x000fe20000000100 */
[----:B---3--:R-:W-:-:S03]  /*0370*/  I2FP.F32.U32 R3, R3 ;  /* 0x0000000300037245 */ /* 0x008fc60000201000 */
[----:B------:R-:W-:-:S04]  /*0380*/  FMUL R10, R0, R9 ;  /* 0x00000009000a7220 */ /* 0x000fc80000400000 */
[----:B------:R-:W-:Y:S01]  /*0390*/  FFMA R10, R3, R8, R10 ;  /* 0x00000008030a7223 */ /* 0x000fe2000000000a */
[----:B------:R-:W-:-:S03]  /*03a0*/  IADD3.X R3, PT, PT, R11, UR5, RZ, P0, !PT ;  /* 0x000000050b037c10 */ /* 0x000fc600087fe4ff */
[----:B------:R-:W0:Y:S02]  /*03b0*/  F2I.U32.TRUNC.NTZ R9, R10 ;  /* 0x0000000a00097305 */ /* 0x000e24000020f000 */
[----:B0-----:R0:W-:Y:S04]  /*03c0*/  STG.E.U8 desc[UR6][R2.64], R9 ;  /* 0x0000000902007986 */ /* 0x0011e8000c101106 */
[----:B------:R-:W2:Y:S04]  /*03d0*/  LDG.E.U8 R12, desc[UR6][R4.64+0x1] ;  /* 0x00000106040c7981 */ /* 0x000ea8000c1e1100 */
[----:B------:R-:W3:Y:S01]  /*03e0*/  LDG.E.U8 R11, desc[UR6][R6.64+0x1] ;  /* 0x00000106060b7981 */ /* 0x000ee2000c1e1100 */
[----:B--2---:R-:W-:-:S02]  /*03f0*/  I2FP.F32.U32 R13, R12 ;  /* 0x0000000c000d7245 */ /* 0x004fc40000201000 */
[----:B---3--:R-:W-:-:S03]  /*0400*/  I2FP.F32.U32 R11, R11 ;  /* 0x0000000b000b7245 */ /* 0x008fc60000201000 */
[----:B------:R-:W-:-:S04]  /*0410*/  FMUL R12, R0, R13 ;  /* 0x0000000d000c7220 */ /* 0x000fc80000400000 */
[----:B------:R-:W-:-:S06]  /*0420*/  FFMA R11, R11, R8, R12 ;  /* 0x000000080b0b7223 */ /* 0x000fcc000000000c */
[----:B------:R-:W1:Y:S02]  /*0430*/  F2I.U32.TRUNC.NTZ R11, R11 ;  /* 0x0000000b000b7305 */ /* 0x000e64000020f000 */
[----:B-1----:R-:W-:Y:S04]  /*0440*/  STG.E.U8 desc[UR6][R2.64+0x1], R11 ;  /* 0x0000010b02007986 */ /* 0x002fe8000c101106 */
[----:B------:R-:W2:Y:S04]  /*0450*/  LDG.E.U8 R12, desc[UR6][R4.64+0x2] ;  /* 0x00000206040c7981 */ /* 0x000ea8000c1e1100 */
[----:B------:R-:W0:Y:S01]  /*0460*/  LDG.E.U8 R10, desc[UR6][R6.64+0x2] ;  /* 0x00000206060a7981 */ /* 0x000e22000c1e1100 */
[----:B--2---:R-:W-:-:S02]  /*0470*/  I2FP.F32.U32 R13, R12 ;  /* 0x0000000c000d7245 */ /* 0x004fc40000201000 */
[----:B0-----:R-:W-:-:S03]  /*0480*/  I2FP.F32.U32 R9, R10 ;  /* 0x0000000a00097245 */ /* 0x001fc60000201000 */
[----:B------:R-:W-:-:S04]  /*0490*/  FMUL R0, R0, R13 ;  /* 0x0000000d00007220 */ /* 0x000fc80000400000 */
[----:B------:R-:W-:-:S04]  /*04a0*/  FFMA R0, R9, R8, R0 ;  /* 0x0000000809007223 */ /* 0x000fc80000000000 */
[----:B------:R-:W0:Y:S02]  /*04b0*/  F2I.U32.TRUNC.NTZ R9, R0 ;  /* 0x0000000000097305 */ /* 0x000e24000020f000 */
[----:B0-----:R-:W-:Y:S04]  /*04c0*/  STG.E.U8 desc[UR6][R2.64+0x2], R9 ;  /* 0x0000020902007986 */ /* 0x001fe8000c101106 */
[----:B------:R-:W2:Y:S04]  /*04d0*/  LDG.E.U8 R13, desc[UR6][R4.64+0x3] ;  /* 0x00000306040d7981 */ /* 0x000ea8000c1e1100 */
[----:B--2---:R-:W-:Y:S01]  /*04e0*/  STG.E.U8 desc[UR6][R2.64+0x3], R13 ;  /* 0x0000030d02007986 */ /* 0x004fe2000c101106 */
[----:B------:R-:W-:Y:S05]  /*04f0*/  EXIT ;  /* 0x000000000000794d */ /* 0x000fea0003800000 */
.L_x_5:
[----:B------:R-:W0:Y:S01]  /*0500*/  LDCU.64 UR4, c[0x0][0x380] ;  /* 0x00007000ff0477ac */ /* 0x000e220008000a00 */
[----:B------:R-:W-:Y:S02]  /*0510*/  SHF.R.S32.HI R0, RZ, 0x1f, R2 ;  /* 0x0000001fff007819 */ /* 0x000fe40000011402 */
[----:B0-----:R-:W-:-:S04]  /*0520*/  IADD3 R4, P0, PT, R2, UR4, RZ ;  /* 0x0000000402047c10 */ /* 0x001fc8000ff1e0ff */
[----:B------:R-:W-:Y:S01]  /*0530*/  IADD3.X R5, PT, PT, R0, UR5, RZ, P0, !PT ;  /* 0x0000000500057c10 */ /* 0x000fe200087fe4ff */
[----:B------:R-:W0:Y:S04]  /*0540*/  LDCU.64 UR4, c[0x0][0x3a0] ;  /* 0x00007400ff0477ac */ /* 0x000e280008000a00 */
[----:B------:R-:W2:Y:S01]  /*0550*/  LDG.E.U8 R7, desc[UR6][R4.64] ;  /* 0x0000000604077981 */ /* 0x000ea2000c1e1100 */
[----:B0-----:R-:W-:-:S04]  /*0560*/  IADD3 R2, P0, PT, R2, UR4, RZ ;  /* 0x0000000402027c10 */ /* 0x001fc8000ff1e0ff */
        /* <DEDUP_REMOVED lines=9> */
.L_x_2:
        /* <DEDUP_REMOVED lines=16> */
        .weak           $__internal_0_$__cuda_sm3x_div_rn_noftz_f32_slowpath
        .type           $__internal_0_$__cuda_sm3x_div_rn_noftz_f32_slowpath,@function
        .size           $__internal_0_$__cuda_sm3x_div_rn_noftz_f32_slowpath,(.L_x_19 - $__internal_0_$__cuda_sm3x_div_rn_noftz_f32_slowpath)
$__internal_0_$__cuda_sm3x_div_rn_noftz_f32_slowpath:
[--C-:B------:R-:W-:Y:S01]  /*0700*/  SHF.R.U32.HI R3, RZ, 0x17, R0.reuse ;  /* 0x00000017ff037819 */ /* 0x100fe20000011600 */
[----:B------:R-:W-:Y:S04]  /*0710*/  BSSY.RECONVERGENT B0, `(.L_x_6) ;  /* 0x000005c000007945 */ /* 0x000fe80003800200 */
[----:B------:R-:W-:Y:S01]  /*0720*/  BSSY.RELIABLE B2, `(.L_x_7) ;  /* 0x000001a000027945 */ /* 0x000fe20003800100 */
[----:B------:R-:W-:Y:S01]  /*0730*/  IMAD.MOV.U32 R5, RZ, RZ, R0 ;  /* 0x000000ffff057224 */ /* 0x000fe200078e0000 */
[----:B------:R-:W-:-:S05]  /*0740*/  LOP3.LUT R3, R3, 0xff, RZ, 0xc0, !PT ;  /* 0x000000ff03037812 */ /* 0x000fca00078ec0ff */
[----:B------:R-:W-:-:S05]  /*0750*/  VIADD R7, R3, 0xffffffff ;  /* 0xffffffff03077836 */ /* 0x000fca0000000000 */
[----:B------:R-:W-:-:S13]  /*0760*/  ISETP.GT.U32.OR P0, PT, R7, 0xfd, !PT ;  /* 0x000000fd0700780c */ /* 0x000fda0007f04470 */
[----:B------:R-:W-:Y:S01]  /*0770*/  @!P0 IMAD.MOV.U32 R6, RZ, RZ, RZ ;  /* 0x000000ffff068224 */ /* 0x000fe200078e00ff */
[----:B------:R-:W-:Y:S06]  /*0780*/  @!P0 BRA `(.L_x_8) ;  /* 0x00000000004c8947 */ /* 0x000fec0003800000 */
[----:B------:R-:W-:-:S13]  /*0790*/  FSETP.GTU.FTZ.AND P0, PT, |R0|, +INF , PT ;  /* 0x7f8000000000780b */ /* 0x000fda0003f1c200 */
[----:B------:R-:W-:Y:S05]  /*07a0*/  @P0 BREAK.RELIABLE B2 ;  /* 0x0000000000020942 */ /* 0x000fea0003800100 */
[----:B------:R-:W-:Y:S05]  /*07b0*/  @P0 BRA `(.L_x_9) ;  /* 0x0000000400400947 */ /* 0x000fea0003800000 */
[----:B------:R-:W-:-:S05]  /*07c0*/  IMAD.MOV.U32 R6, RZ, RZ, 0x437f0000 ;  /* 0x437f0000ff067424 */ /* 0x000fca00078e00ff */
[----:B------:R-:W-:-:S13]  /*07d0*/  LOP3.LUT P0, RZ, R6, 0x7fffffff, R5, 0xc8, !PT ;  /* 0x7fffffff06ff7812 */ /* 0x000fda000780c805 */
[----:B------:R-:W-:Y:S05]  /*07e0*/  @!P0 BREAK.RELIABLE B2 ;  /* 0x0000000000028942 */ /* 0x000fea0003800100 */
[----:B------:R-:W-:Y:S05]  /*07f0*/  @!P0 BRA `(.L_x_10) ;  /* 0x0000000400288947 */ /* 0x000fea0003800000 */
[----:B------:R-:W-:-:S13]  /*0800*/  LOP3.LUT P0, RZ, R5, 0x7fffffff, RZ, 0xc0, !PT ;  /* 0x7fffffff05ff7812 */ /* 0x000fda000780c0ff */
[----:B------:R-:W-:Y:S05]  /*0810*/  @!P0 BREAK.RELIABLE B2 ;  /* 0x0000000000028942 */ /* 0x000fea0003800100 */
[----:B------:R-:W-:Y:S05]  /*0820*/  @!P0 BRA `(.L_x_11) ;  /* 0x0000000400148947 */ /* 0x000fea0003800000 */
[----:B------:R-:W-:Y:S02]  /*0830*/  FSETP.NEU.FTZ.AND P0, PT, |R0|, +INF , PT ;  /* 0x7f8000000000780b */ /* 0x000fe40003f1d200 */
[----:B------:R-:W-:-:S04]  /*0840*/  LOP3.LUT P1, RZ, R6, 0x7fffffff, RZ, 0xc0, !PT ;  /* 0x7fffffff06ff7812 */ /* 0x000fc8000782c0ff */
[----:B------:R-:W-:-:S13]  /*0850*/  PLOP3.LUT P0, PT, P0, P1, PT, 0x2f, 0xf2 ;  /* 0x0000000000f2781c */ /* 0x000fda0000702577 */
[----:B------:R-:W-:Y:S05]  /*0860*/  @P0 BREAK.RELIABLE B2 ;  /* 0x0000000000020942 */ /* 0x000fea0003800100 */
[----:B------:R-:W-:Y:S05]  /*0870*/  @P0 BRA `(.L_x_12) ;  /* 0x0000000000f40947 */ /* 0x000fea0003800000 */
[----:B------:R-:W-:-:S13]  /*0880*/  ISETP.GE.AND P0, PT, R7, RZ, PT ;  /* 0x000000ff0700720c */ /* 0x000fda0003f06270 */
[----:B------:R-:W-:Y:S02]  /*0890*/  @P0 IMAD.MOV.U32 R6, RZ, RZ, RZ ;  /* 0x000000ffff060224 */ /* 0x000fe400078e00ff */
[----:B------:R-:W-:Y:S01]  /*08a0*/  @!P0 FFMA R5, R0, 1.84467440737095516160e+19, RZ ;  /* 0x5f80000000058823 */ /* 0x000fe200000000ff */
[----:B------:R-:W-:-:S07]  /*08b0*/  @!P0 IMAD.MOV.U32 R6, RZ, RZ, -0x40 ;  /* 0xffffffc0ff068424 */ /* 0x000fce00078e00ff */
.L_x_8:
[----:B------:R-:W-:Y:S05]  /*08c0*/  BSYNC.RELIABLE B2 ;  /* 0x0000000000027941 */ /* 0x000fea0003800100 */
.L_x_7:
[----:B------:R-:W-:Y:S01]  /*08d0*/  UMOV UR4, 0x437f0000 ;  /* 0x437f000000047882 */ /* 0x000fe20000000000 */
[----:B------:R-:W-:Y:S01]  /*08e0*/  VIADD R3, R3, 0xffffff81 ;  /* 0xffffff8103037836 */ /* 0x000fe20000000000 */
[----:B------:R-:W-:Y:S01]  /*08f0*/  UIADD3 UR4, UPT, UPT, UR4, -0x3800000, URZ ;  /* 0xfc80000004047890 */ /* 0x000fe2000fffe0ff */
[----:B------:R-:W-:Y:S02]  /*0900*/  BSSY.RECONVERGENT B2, `(.L_x_13) ;  /* 0x0000033000027945 */ /* 0x000fe40003800200 */
[----:B------:R-:W-:Y:S01]  /*0910*/  IMAD R0, R3, -0x800000, R5 ;  /* 0xff80000003007824 */ /* 0x000fe200078e0205 */
[----:B------:R-:W-:Y:S02]  /*0920*/  IADD3 R6, PT, PT, R6, -0x7, R3 ;  /* 0xfffffff906067810 */ /* 0x000fe40007ffe003 */
[----:B------:R-:W-:-:S03]  /*0930*/  FADD.FTZ R9, -RZ, -UR4 ;  /* 0x80000004ff097e21 */ /* 0x000fc60008010100 */
[----:B------:R-:W0:Y:S02]  /*0940*/  MUFU.RCP R7, UR4 ;  /* 0x0000000400077d08 */ /* 0x000e240008001000 */
[----:B0-----:R-:W-:-:S04]  /*0950*/  FFMA R8, R7, R9, 1 ;  /* 0x3f80000007087423 */ /* 0x001fc80000000009 */
[----:B------:R-:W-:-:S04]  /*0960*/  FFMA R7, R7, R8, R7 ;  /* 0x0000000807077223 */ /* 0x000fc80000000007 */
[----:B------:R-:W-:-:S04]  /*0970*/  FFMA R8, R0, R7, RZ ;  /* 0x0000000700087223 */ /* 0x000fc800000000ff */
[----:B------:R-:W-:-:S04]  /*0980*/  FFMA R5, R9, R8, R0 ;  /* 0x0000000809057223 */ /* 0x000fc80000000000 */
[----:B------:R-:W-:-:S04]  /*0990*/  FFMA R8, R7, R5, R8 ;  /* 0x0000000507087223 */ /* 0x000fc80000000008 */
[----:B------:R-:W-:-:S04]  /*09a0*/  FFMA R9, R9, R8, R0 ;  /* 0x0000000809097223 */ /* 0x000fc80000000000 */
[----:B------:R-:W-:-:S05]  /*09b0*/  FFMA R5, R7, R9, R8 ;  /* 0x0000000907057223 */ /* 0x000fca0000000008 */
[----:B------:R-:W-:-:S04]  /*09c0*/  SHF.R.U32.HI R0, RZ, 0x17, R5 ;  /* 0x00000017ff007819 */ /* 0x000fc80000011605 */
[----:B------:R-:W-:-:S05]  /*09d0*/  LOP3.LUT R0, R0, 0xff, RZ, 0xc0, !PT ;  /* 0x000000ff00007812 */ /* 0x000fca00078ec0ff */
[----:B------:R-:W-:-:S04]  /*09e0*/  IMAD.IADD R10, R0, 0x1, R6 ;  /* 0x00000001000a7824 */ /* 0x000fc800078e0206 */
[----:B------:R-:W-:-:S05]  /*09f0*/  VIADD R0, R10, 0xffffffff ;  /* 0xffffffff0a007836 */ /* 0x000fca0000000000 */
[----:B------:R-:W-:-:S13]  /*0a00*/  ISETP.GE.U32.AND P0, PT, R0, 0xfe, PT ;  /* 0x000000fe0000780c */ /* 0x000fda0003f06070 */
[----:B------:R-:W-:Y:S05]  /*0a10*/  @!P0 BRA `(.L_x_14) ;  /* 0x0000000000808947 */ /* 0x000fea0003800000 */
[----:B------:R-:W-:-:S13]  /*0a20*/  ISETP.GT.AND P0, PT, R10, 0xfe, PT ;  /* 0x000000fe0a00780c */ /* 0x000fda0003f04270 */
[----:B------:R-:W-:Y:S05]  /*0a30*/  @P0 BRA `(.L_x_15) ;  /* 0x00000000006c0947 */ /* 0x000fea0003800000 */
[----:B------:R-:W-:-:S13]  /*0a40*/  ISETP.GE.AND P0, PT, R10, 0x1, PT ;  /* 0x000000010a00780c */ /* 0x000fda0003f06270 */
[----:B------:R-:W-:Y:S05]  /*0a50*/  @P0 BRA `(.L_x_16) ;  /* 0x0000000000740947 */ /* 0x000fea0003800000 */
[----:B------:R-:W-:Y:S02]  /*0a60*/  ISETP.GE.AND P0, PT, R10, -0x18, PT ;  /* 0xffffffe80a00780c */ /* 0x000fe40003f06270 */
[----:B------:R-:W-:-:S11]  /*0a70*/  LOP3.LUT R5, R5, 0x80000000, RZ, 0xc0, !PT ;  /* 0x8000000005057812 */ /* 0x000fd600078ec0ff */
[----:B------:R-:W-:Y:S05]  /*0a80*/  @!P0 BRA `(.L_x_16) ;  /* 0x0000000000688947 */ /* 0x000fea0003800000 */
[CCC-:B------:R-:W-:Y:S01]  /*0a90*/  FFMA.RZ R0, R7.reuse, R9.reuse, R8.reuse ;  /* 0x0000000907007223 */ /* 0x1c0fe2000000c008 */
[C---:B------:R-:W-:Y:S01]  /*0aa0*/  VIADD R6, R10.reuse, 0x20 ;  /* 0x000000200a067836 */ /* 0x040fe20000000000 */
[C---:B------:R-:W-:Y:S02]  /*0ab0*/  ISETP.NE.AND P2, PT, R10.reuse, RZ, PT ;  /* 0x000000ff0a00720c */ /* 0x040fe40003f45270 */
[----:B------:R-:W-:Y:S02]  /*0ac0*/  ISETP.NE.AND P1, PT, R10, RZ, PT ;  /* 0x000000ff0a00720c */ /* 0x000fe40003f25270 */
[----:B------:R-:W-:Y:S01]  /*0ad0*/  LOP3.LUT R3, R0, 0x7fffff, RZ, 0xc0, !PT ;  /* 0x007fffff00037812 */ /* 0x000fe200078ec0ff */
[CCC-:B------:R-:W-:Y:S01]  /*0ae0*/  FFMA.RP R0, R7.reuse, R9.reuse, R8.reuse ;  /* 0x0000000907007223 */ /* 0x1c0fe20000008008 */
[----:B------:R-:W-:Y:S01]  /*0af0*/  FFMA.RM R7, R7, R9, R8 ;  /* 0x0000000907077223 */ /* 0x000fe20000004008 */
[----:B------:R-:W-:Y:S01]  /*0b00*/  IMAD.MOV R8, RZ, RZ, -R10 ;  /* 0x000000ffff087224 */ /* 0x000fe200078e0a0a */
[----:B------:R-:W-:-:S03]  /*0b10*/  LOP3.LUT R3, R3, 0x800000, RZ, 0xfc, !PT ;  /* 0x0080000003037812 */ /* 0x000fc600078efcff */
[----:B------:R-:W-:Y:S02]  /*0b20*/  FSETP.NEU.FTZ.AND P0, PT, R0, R7, PT ;  /* 0x000000070000720b */ /* 0x000fe40003f1d000 */
[----:B------:R-:W-:Y:S02]  /*0b30*/  SHF.L.U32 R6, R3, R6, RZ ;  /* 0x0000000603067219 */ /* 0x000fe400000006ff */
[----:B------:R-:W-:Y:S02]  /*0b40*/  SEL R0, R8, RZ, P2 ;  /* 0x000000ff08007207 */ /* 0x000fe40001000000 */
[----:B------:R-:W-:Y:S02]  /*0b50*/  ISETP.NE.AND P1, PT, R6, RZ, P1 ;  /* 0x000000ff0600720c */ /* 0x000fe40000f25270 */
[----:B------:R-:W-:Y:S02]  /*0b60*/  SHF.R.U32.HI R0, RZ, R0, R3 ;  /* 0x00000000ff007219 */ /* 0x000fe40000011603 */
[----:B------:R-:W-:-:S02]  /*0b70*/  PLOP3.LUT P0, PT, P0, P1, PT, 0xf8, 0x8f ;  /* 0x00000000008f781c */ /* 0x000fc40000703f70 */
[----:B------:R-:W-:Y:S02]  /*0b80*/  SHF.R.U32.HI R6, RZ, 0x1, R0 ;  /* 0x00000001ff067819 */ /* 0x000fe40000011600 */
[----:B------:R-:W-:-:S04]  /*0b90*/  SEL R3, RZ, 0x1, !P0 ;  /* 0x00000001ff037807 */ /* 0x000fc80004000000 */
[----:B------:R-:W-:-:S04]  /*0ba0*/  LOP3.LUT R3, R3, 0x1, R6, 0xf8, !PT ;  /* 0x0000000103037812 */ /* 0x000fc800078ef806 */
[----:B------:R-:W-:-:S05]  /*0bb0*/  LOP3.LUT R3, R3, R0, RZ, 0xc0, !PT ;  /* 0x0000000003037212 */ /* 0x000fca00078ec0ff */
[----:B------:R-:W-:-:S05]  /*0bc0*/  IMAD.IADD R6, R6, 0x1, R3 ;  /* 0x0000000106067824 */ /* 0x000fca00078e0203 */
[----:B------:R-:W-:Y:S01]  /*0bd0*/  LOP3.LUT R5, R6, R5, RZ, 0xfc, !PT ;  /* 0x0000000506057212 */ /* 0x000fe200078efcff */
[----:B------:R-:W-:Y:S06]  /*0be0*/  BRA `(.L_x_16) ;  /* 0x0000000000107947 */ /* 0x000fec0003800000 */
.L_x_15:
[----:B------:R-:W-:-:S04]  /*0bf0*/  LOP3.LUT R5, R5, 0x80000000, RZ, 0xc0, !PT ;  /* 0x8000000005057812 */ /* 0x000fc800078ec0ff */
[----:B------:R-:W-:Y:S01]  /*0c00*/  LOP3.LUT R5, R5, 0x7f800000, RZ, 0xfc, !PT ;  /* 0x7f80000005057812 */ /* 0x000fe200078efcff */
[----:B------:R-:W-:Y:S06]  /*0c10*/  BRA `(.L_x_16) ;  /* 0x0000000000047947 */ /* 0x000fec0003800000 */
.L_x_14:
[----:B------:R-:W-:-:S07]  /*0c20*/  IMAD R5, R6, 0x800000, R5 ;  /* 0x0080000006057824 */ /* 0x000fce00078e0205 */
.L_x_16:
[----:B------:R-:W-:Y:S05]  /*0c30*/  BSYNC.RECONVERGENT B2 ;  /* 0x0000000000027941 */ /* 0x000fea0003800200 */
.L_x_13:
[----:B------:R-:W-:Y:S05]  /*0c40*/  BRA `(.L_x_17) ;  /* 0x0000000000207947 */ /* 0x000fea0003800000 */
.L_x_12:
[----:B------:R-:W-:-:S04]  /*0c50*/  LOP3.LUT R5, R6, 0x80000000, R5, 0x48, !PT ;  /* 0x8000000006057812 */ /* 0x000fc800078e4805 */
[----:B------:R-:W-:Y:S01]  /*0c60*/  LOP3.LUT R5, R5, 0x7f800000, RZ, 0xfc, !PT ;  /* 0x7f80000005057812 */ /* 0x000fe200078efcff */
[----:B------:R-:W-:Y:S06]  /*0c70*/  BRA `(.L_x_17) ;  /* 0x0000000000147947 */ /* 0x000fec0003800000 */
.L_x_11:
[----:B------:R-:W-:Y:S01]  /*0c80*/  LOP3.LUT R5, R6, 0x80000000, R5, 0x48, !PT ;  /* 0x8000000006057812 */ /* 0x000fe200078e4805 */
[----:B------:R-:W-:Y:S06]  /*0c90*/  BRA `(.L_x_17) ;  /* 0x00000000000c7947 */ /* 0x000fec0003800000 */
.L_x_10:
[----:B------:R-:W0:Y:S01]  /*0ca0*/  MUFU.RSQ R5, -QNAN ;  /* 0xffc0000000057908 */ /* 0x000e220000001400 */
[----:B------:R-:W-:Y:S05]  /*0cb0*/  BRA `(.L_x_17) ;  /* 0x0000000000047947 */ /* 0x000fea0003800000 */
.L_x_9:
[----:B------:R-:W-:-:S07]  /*0cc0*/  FADD.FTZ R5, R0, 255 ;  /* 0x437f000000057421 */ /* 0x000fce0000010000 */
.L_x_17:
[----:B------:R-:W-:Y:S05]  /*0cd0*/  BSYNC.RECONVERGENT B0 ;  /* 0x0000000000007941 */ /* 0x000fea0003800200 */
.L_x_6:
[----:B0-----:R-:W-:Y:S02]  /*0ce0*/  IMAD.MOV.U32 R8, RZ, RZ, R5 ;  /* 0x000000ffff087224 */ /* 0x001fe400078e0005 */
[----:B------:R-:W-:-:S04]  /*0cf0*/  IMAD.MOV.U32 R5, RZ, RZ, 0x0 ;  /* 0x00000000ff057424 */ /* 0x000fc800078e00ff */
[----:B------:R-:W-:Y:S05]  /*0d00*/  RET.REL.NODEC R4 `(composite_frame_kernel) ;  /* 0xfffffff004bc7950 */ /* 0x000fea0003c3ffff */
.L_x_18:
        /* <DEDUP_REMOVED lines=15> */
.L_x_19:


//--------------------- .nv.shared.reserved.0     --------------------------
	.section	.nv.shared.reserved.0,"aw",@nobits
	.weak		__nv_reservedSMEM_offset_0_alias
	.size		__nv_reservedSMEM_offset_0_alias, 0, 64
	.other		__nv_reservedSMEM_offset_0_alias,@"STO_CUDA_RESERVED_SHARED STV_DEFAULT"
__nv_reservedSMEM_offset_0_alias:
	.zero		0
	.zero		64


//--------------------- .nv.constant0.relight_kernel --------------------------
	.section	.nv.constant0.relight_kernel,"a",@progbits
	.sectionflags	@""
	.align	4
.nv.constant0.relight_kernel:
	.zero		920


//--------------------- .nv.constant0.perspective_correct_kernel --------------------------
	.section	.nv.constant0.perspective_correct_kernel,"a",@progbits
	.sectionflags	@""
	.align	4
.nv.constant0.perspective_correct_kernel:
	.zero		928


//--------------------- .nv.constant0.composite_frame_kernel --------------------------
	.section	.nv.constant0.composite_frame_kernel,"a",@progbits
	.sectionflags	@""
	.align	4
.nv.constant0.composite_frame_kernel:
	.zero		948


//--------------------- SYMBOLS --------------------------

	.type		.nv.reservedSmem.offset0,@object
	.size		.nv.reservedSmem.offset0,0x4
